	.headerflags	@"EF_CUDA_TEXMODE_UNIFIED EF_CUDA_64BIT_ADDRESS EF_CUDA_ACCELERATORS EF_CUDA_SM90 EF_CUDA_VIRTUAL_SM(EF_CUDA_SM90)"
	.elftype	@"ET_EXEC"


//--------------------- .nv.info                  --------------------------
	.section	.nv.info,"",@"SHT_CUDA_INFO"
	.align	4


	//----- nvinfo : EIATTR_REGCOUNT
	.align		4
        /*0000*/ 	.byte	0x04, 0x2f
        /*0002*/ 	.short	(.L_3 - .L_2)
	.align		4
.L_2:
        /*0004*/ 	.word	index@(triton_poi_fused__native_batch_norm_legit_no_training_hardtanh_5)
        /*0008*/ 	.word	0x00000016


	//----- nvinfo : EIATTR_FRAME_SIZE
	.align		4
.L_3:
        /*000c*/ 	.byte	0x04, 0x11
        /*000e*/ 	.short	(.L_5 - .L_4)
	.align		4
.L_4:
        /*0010*/ 	.word	index@(triton_poi_fused__native_batch_norm_legit_no_training_hardtanh_5)
        /*0014*/ 	.word	0x00000000


	//----- nvinfo : EIATTR_MIN_STACK_SIZE
	.align		4
.L_5:
        /*0018*/ 	.byte	0x04, 0x12
        /*001a*/ 	.short	(.L_7 - .L_6)
	.align		4
.L_6:
        /*001c*/ 	.word	index@(triton_poi_fused__native_batch_norm_legit_no_training_hardtanh_5)
        /*0020*/ 	.word	0x00000000
.L_7:


//--------------------- .nv.info.triton_poi_fused__native_batch_norm_legit_no_training_hardtanh_5 --------------------------
	.section	.nv.info.triton_poi_fused__native_batch_norm_legit_no_training_hardtanh_5,"",@"SHT_CUDA_INFO"
	.sectionflags	@""
	.align	4


	//----- nvinfo : EIATTR_CUDA_API_VERSION
	.align		4
        /*0000*/ 	.byte	0x04, 0x37
        /*0002*/ 	.short	(.L_9 - .L_8)
.L_8:
        /*0004*/ 	.word	0x00000080


	//----- nvinfo : EIATTR_KPARAM_INFO
	.align		4
.L_9:
        /*0008*/ 	.byte	0x04, 0x17
        /*000a*/ 	.short	(.L_11 - .L_10)
.L_10:
        /*000c*/ 	.word	0x00000000
        /*0010*/ 	.short	0x0006
        /*0012*/ 	.short	0x0030
        /*0014*/ 	.byte	0x00, 0xf4, 0x21, 0x00


	//----- nvinfo : EIATTR_KPARAM_INFO
	.align		4
.L_11:
        /*0018*/ 	.byte	0x04, 0x17
        /*001a*/ 	.short	(.L_13 - .L_12)
.L_12:
        /*001c*/ 	.word	0x00000000
        /*0020*/ 	.short	0x0005
        /*0022*/ 	.short	0x0028
        /*0024*/ 	.byte	0x00, 0xf0, 0x11, 0x00


	//----- nvinfo : EIATTR_KPARAM_INFO
	.align		4
.L_13:
        /*0028*/ 	.byte	0x04, 0x17
        /*002a*/ 	.short	(.L_15 - .L_14)
.L_14:
        /*002c*/ 	.word	0x00000000
        /*0030*/ 	.short	0x0004
        /*0032*/ 	.short	0x0020
        /*0034*/ 	.byte	0x00, 0xf4, 0x21, 0x00


	//----- nvinfo : EIATTR_KPARAM_INFO
	.align		4
.L_15:
        /*0038*/ 	.byte	0x04, 0x17
        /*003a*/ 	.short	(.L_17 - .L_16)
.L_16:
        /*003c*/ 	.word	0x00000000
        /*0040*/ 	.short	0x0003
        /*0042*/ 	.short	0x0018
        /*0044*/ 	.byte	0x00, 0xf4, 0x21, 0x00


	//----- nvinfo : EIATTR_KPARAM_INFO
	.align		4
.L_17:
        /*0048*/ 	.byte	0x04, 0x17
        /*004a*/ 	.short	(.L_19 - .L_18)
.L_18:
        /*004c*/ 	.word	0x00000000
        /*0050*/ 	.short	0x0002
        /*0052*/ 	.short	0x0010
        /*0054*/ 	.byte	0x00, 0xf4, 0x21, 0x00


	//----- nvinfo : EIATTR_KPARAM_INFO
	.align		4
.L_19:
        /*0058*/ 	.byte	0x04, 0x17
        /*005a*/ 	.short	(.L_21 - .L_20)
.L_20:
        /*005c*/ 	.word	0x00000000
        /*0060*/ 	.short	0x0001
        /*0062*/ 	.short	0x0008
        /*0064*/ 	.byte	0x00, 0xf4, 0x21, 0x00


	//----- nvinfo : EIATTR_KPARAM_INFO
	.align		4
.L_21:
        /*0068*/ 	.byte	0x04, 0x17
        /*006a*/ 	.short	(.L_23 - .L_22)
.L_22:
        /*006c*/ 	.word	0x00000000
        /*0070*/ 	.short	0x0000
        /*0072*/ 	.short	0x0000
        /*0074*/ 	.byte	0x00, 0xf4, 0x21, 0x00


	//----- nvinfo : EIATTR_SPARSE_MMA_MASK
	.align		4
.L_23:
        /*0078*/ 	.byte	0x03, 0x50
        /*007a*/ 	.short	0x0000


	//----- nvinfo : EIATTR_MAXREG_COUNT
	.align		4
        /*007c*/ 	.byte	0x03, 0x1b
        /*007e*/ 	.short	0x00ff


	//----- nvinfo : EIATTR_EXIT_INSTR_OFFSETS
	.align		4
        /*0080*/ 	.byte	0x04, 0x1c
        /*0082*/ 	.short	(.L_25 - .L_24)


	//   ....[0]....
.L_24:
        /*0084*/ 	.word	0x000004e0


	//   ....[1]....
        /*0088*/ 	.word	0x00000500


	//----- nvinfo : EIATTR_REQNTID
	.align		4
.L_25:
        /*008c*/ 	.byte	0x04, 0x10
        /*008e*/ 	.short	(.L_27 - .L_26)
.L_26:
        /*0090*/ 	.word	0x00000100
        /*0094*/ 	.word	0x00000001
        /*0098*/ 	.word	0x00000001


	//----- nvinfo : EIATTR_CBANK_PARAM_SIZE
	.align		4
.L_27:
        /*009c*/ 	.byte	0x03, 0x19
        /*009e*/ 	.short	0x0038


	//----- nvinfo : EIATTR_PARAM_CBANK
	.align		4
        /*00a0*/ 	.byte	0x04, 0x0a
        /*00a2*/ 	.short	(.L_29 - .L_28)
	.align		4
.L_28:
        /*00a4*/ 	.word	index@(.nv.constant0.triton_poi_fused__native_batch_norm_legit_no_training_hardtanh_5)
        /*00a8*/ 	.short	0x0210
        /*00aa*/ 	.short	0x0038


	//----- nvinfo : EIATTR_SW_WAR
	.align		4
.L_29:
        /*00ac*/ 	.byte	0x04, 0x36
        /*00ae*/ 	.short	(.L_31 - .L_30)
.L_30:
        /*00b0*/ 	.word	0x00000008
.L_31:


//--------------------- .nv.callgraph             --------------------------
	.section	.nv.callgraph,"",@"SHT_CUDA_CALLGRAPH"
	.align	4
	.sectionentsize	8
	.align		4
        /*0000*/ 	.word	0x00000000
	.align		4
        /*0004*/ 	.word	0xffffffff
	.align		4
        /*0008*/ 	.word	0x00000000
	.align		4
        /*000c*/ 	.word	0xfffffffe
	.align		4
        /*0010*/ 	.word	0x00000000
	.align		4
        /*0014*/ 	.word	0xfffffffd
	.align		4
        /*0018*/ 	.word	0x00000000
	.align		4
        /*001c*/ 	.word	0xfffffffc


//--------------------- .nv.constant4             --------------------------
	.section	.nv.constant4,"a",@progbits
	.align	8
	.align		8
.nv.constant4:
        /*0000*/ 	.dword	_$_str
	.align		8
        /*0008*/ 	.dword	_$_str_$_2


//--------------------- .text.triton_poi_fused__native_batch_norm_legit_no_training_hardtanh_5 --------------------------
	.section	.text.triton_poi_fused__native_batch_norm_legit_no_training_hardtanh_5,"ax",@progbits
	.align	128
        .global         triton_poi_fused__native_batch_norm_legit_no_training_hardtanh_5
        .type           triton_poi_fused__native_batch_norm_legit_no_training_hardtanh_5,@function
        .size           triton_poi_fused__native_batch_norm_legit_no_training_hardtanh_5,(.L_x_1 - triton_poi_fused__native_batch_norm_legit_no_training_hardtanh_5)
        .other          triton_poi_fused__native_batch_norm_legit_no_training_hardtanh_5,@"STO_CUDA_ENTRY STV_DEFAULT"
triton_poi_fused__native_batch_norm_legit_no_training_hardtanh_5:
.text.triton_poi_fused__native_batch_norm_legit_no_training_hardtanh_5:
[----:B------:R-:W0:Y:S01]  /*0000*/  LDC R1, c[0x0][0x28] ;  /* 0x00000a00ff017b82 */ /* 0x000e220000000800 */
[----:B------:R-:W1:Y:S07]  /*0010*/  S2R R0, SR_TID.X ;  /* 0x0000000000007919 */ /* 0x000e6e0000002100 */
[----:B------:R-:W2:Y:S01]  /*0020*/  LDC.64 R8, c[0x0][0x220] ;  /* 0x00008800ff087b82 */ /* 0x000ea20000000a00 */
[----:B------:R-:W-:Y:S01]  /*0030*/  UMOV UR4, 0xf0 ;  /* 0x000000f000047882 */ /* 0x000fe20000000000 */
[----:B------:R-:W3:Y:S01]  /*0040*/  S2R R11, SR_CTAID.X ;  /* 0x00000000000b7919 */ /* 0x000ee20000002500 */
[----:B------:R-:W-:Y:S01]  /*0050*/  USHF.R.U32 UR8, UR4, 0x4, URZ ;  /* 0x0000000404087899 */ /* 0x000fe2000800163f */
[----:B------:R-:W-:-:S03]  /*0060*/  UMOV UR9, 0x140 ;  /* 0x0000014000097882 */ /* 0x000fc60000000000 */
[----:B------:R-:W-:-:S04]  /*0070*/  ULOP3.LUT UR9, UR9, 0xf, UR8, 0xf8, !UPT ;  /* 0x0000000f09097892 */ /* 0x000fc8000f8ef808 */
[----:B------:R-:W-:Y:S01]  /*0080*/  USHF.L.U32 UR9, UR9, 0x14, URZ ;  /* 0x0000001409097899 */ /* 0x000fe2000800063f */
[----:B------:R-:W-:Y:S01]  /*0090*/  UMOV UR8, URZ ;  /* 0x0000003f00087c82 */ /* 0x000fe20008000000 */
[----:B------:R-:W4:Y:S08]  /*00a0*/  LDC.64 R14, c[0x0][0x218] ;  /* 0x00008600ff0e7b82 */ /* 0x000f300000000a00 */
[----:B------:R-:W5:Y:S08]  /*00b0*/  LDC.64 R16, c[0x0][0x228] ;  /* 0x00008a00ff107b82 */ /* 0x000f700000000a00 */
[----:B------:R-:W0:Y:S01]  /*00c0*/  LDC.64 R18, c[0x0][0x230] ;  /* 0x00008c00ff127b82 */ /* 0x000e220000000a00 */
[----:B-1----:R-:W-:-:S07]  /*00d0*/  SHF.L.U32 R0, R0, 0x1, RZ ;  /* 0x0000000100007819 */ /* 0x002fce00000006ff */
[----:B------:R-:W1:Y:S01]  /*00e0*/  LDC.64 R6, c[0x0][0x210] ;  /* 0x00008400ff067b82 */ /* 0x000e620000000a00 */
[----:B------:R-:W-:-:S04]  /*00f0*/  LOP3.LUT R0, R0, 0x1fe, RZ, 0xc0, !PT ;  /* 0x000001fe00007812 */ /* 0x000fc800078ec0ff */
[----:B---3--:R-:W-:-:S04]  /*0100*/  LEA R11, R11, R0, 0x9 ;  /* 0x000000000b0b7211 */ /* 0x008fc800078e48ff */
[C---:B------:R-:W-:Y:S01]  /*0110*/  ISETP.GE.AND P0, PT, R11.reuse, 0x49800, PT ;  /* 0x000498000b00780c */ /* 0x040fe20003f06270 */
[----:B------:R-:W-:-:S05]  /*0120*/  IMAD.HI R0, R11, 0x2aaaaaab, RZ ;  /* 0x2aaaaaab0b007827 */ /* 0x000fca00078e02ff */
[----:B------:R-:W-:-:S04]  /*0130*/  SHF.R.U32.HI R3, RZ, 0x1f, R0 ;  /* 0x0000001fff037819 */ /* 0x000fc80000011600 */
[----:B------:R-:W-:Y:S02]  /*0140*/  LEA.HI R0, R0, R3, RZ, 0x1c ;  /* 0x0000000300007211 */ /* 0x000fe400078fe0ff */
[----:B------:R-:W-:-:S03]  /*0150*/  CS2R R2, SRZ ;  /* 0x0000000000027805 */ /* 0x000fc6000001ff00 */
[----:B------:R-:W-:-:S04]  /*0160*/  IMAD R5, R0, -0x60, R11 ;  /* 0xffffffa000057824 */ /* 0x000fc800078e020b */
[----:B--2---:R-:W-:-:S05]  /*0170*/  IMAD.WIDE R8, R5, 0x4, R8 ;  /* 0x0000000405087825 */ /* 0x004fca00078e0208 */
[----:B------:R2:W3:Y:S01]  /*0180*/  @!P0 LDG.E.EL.64 R2, desc[UR8][R8.64] ;  /* 0x0000000808028981 */ /* 0x0004e2000c2e1b00 */
[C---:B----4-:R-:W-:Y:S01]  /*0190*/  IMAD.WIDE R14, R5.reuse, 0x4, R14 ;  /* 0x00000004050e7825 */ /* 0x050fe200078e020e */
[----:B------:R-:W-:Y:S01]  /*01a0*/  CS2R R12, SRZ ;  /* 0x00000000000c7805 */ /* 0x000fe2000001ff00 */
[----:B------:R-:W-:Y:S02]  /*01b0*/  ULDC.64 UR6, c[0x0][0x208] ;  /* 0x0000820000067ab9 */ /* 0x000fe40000000a00 */
[----:B-----5:R-:W-:-:S04]  /*01c0*/  IMAD.WIDE R16, R5, 0x4, R16 ;  /* 0x0000000405107825 */ /* 0x020fc800078e0210 */
[----:B0-----:R-:W-:Y:S01]  /*01d0*/  IMAD.WIDE R18, R5, 0x4, R18 ;  /* 0x0000000405127825 */ /* 0x001fe200078e0212 */
[----:B------:R-:W-:-:S03]  /*01e0*/  CS2R R4, SRZ ;  /* 0x0000000000047805 */ /* 0x000fc6000001ff00 */
[----:B-1----:R-:W-:Y:S01]  /*01f0*/  IMAD.WIDE R6, R11, 0x4, R6 ;  /* 0x000000040b067825 */ /* 0x002fe200078e0206 */
[----:B------:R-:W-:Y:S01]  /*0200*/  USHF.R.U32 UR4, UR4, 0x4, URZ ;  /* 0x0000000404047899 */ /* 0x000fe2000800163f */
[----:B------:R-:W-:-:S03]  /*0210*/  UMOV UR5, 0x140 ;  /* 0x0000014000057882 */ /* 0x000fc60000000000 */
[----:B------:R-:W-:-:S04]  /*0220*/  ULOP3.LUT UR5, UR5, 0xf, UR4, 0xf8, !UPT ;  /* 0x0000000f05057892 */ /* 0x000fc8000f8ef804 */
[----:B------:R-:W-:Y:S01]  /*0230*/  USHF.L.U32 UR5, UR5, 0x14, URZ ;  /* 0x0000001405057899 */ /* 0x000fe2000800063f */
[----:B------:R-:W-:Y:S01]  /*0240*/  UMOV UR4, URZ ;  /* 0x0000003f00047c82 */ /* 0x000fe20008000000 */
[----:B------:R0:W4:Y:S01]  /*0250*/  @!P0 LDG.E.EL.64 R4, desc[UR8][R14.64] ;  /* 0x000000080e048981 */ /* 0x000122000c2e1b00 */
[----:B------:R-:W-:Y:S02]  /*0260*/  CS2R R10, SRZ ;  /* 0x00000000000a7805 */ /* 0x000fe4000001ff00 */
[----:B--2---:R-:W-:Y:S01]  /*0270*/  CS2R R8, SRZ ;  /* 0x0000000000087805 */ /* 0x004fe2000001ff00 */
[----:B------:R-:W4:Y:S04]  /*0280*/  @!P0 LDG.E.64 R12, desc[UR6][R6.64] ;  /* 0x00000006060c8981 */ /* 0x000f28000c1e1b00 */
[----:B------:R-:W2:Y:S04]  /*0290*/  @!P0 LDG.E.EL.64 R10, desc[UR4][R16.64] ;  /* 0x00000004100a8981 */ /* 0x000ea8000c2e1b00 */
[----:B------:R-:W2:Y:S01]  /*02a0*/  @!P0 LDG.E.EL.64 R8, desc[UR4][R18.64] ;  /* 0x0000000412088981 */ /* 0x000ea2000c2e1b00 */
[----:B0-----:R-:W-:Y:S01]  /*02b0*/  HFMA2.MMA R15, -RZ, RZ, 1.625, 0 ;  /* 0x3e800000ff0f7435 */ /* 0x001fe200000001ff */
[----:B---3--:R-:W-:Y:S01]  /*02c0*/  FADD R2, R2, 9.9999997473787516356e-06 ;  /* 0x3727c5ac02027421 */ /* 0x008fe20000000000 */
[----:B------:R-:W-:-:S03]  /*02d0*/  FADD R3, R3, 9.9999997473787516356e-06 ;  /* 0x3727c5ac03037421 */ /* 0x000fc60000000000 */
[----:B------:R-:W0:Y:S08]  /*02e0*/  MUFU.SQRT R0, R2 ;  /* 0x0000000200007308 */ /* 0x000e300000002000 */
[----:B------:R1:W3:Y:S01]  /*02f0*/  MUFU.SQRT R14, R3 ;  /* 0x00000003000e7308 */ /* 0x0002e20000002000 */
[----:B----4-:R-:W-:Y:S01]  /*0300*/  FADD R4, -R4, R12 ;  /* 0x0000000c04047221 */ /* 0x010fe20000000100 */
[C---:B0-----:R-:W-:Y:S01]  /*0310*/  FSETP.GT.AND P1, PT, |R0|.reuse, 8.50705917302346158658e+37, PT ;  /* 0x7e8000000000780b */ /* 0x041fe20003f24200 */
[----:B------:R-:W-:Y:S01]  /*0320*/  FADD R5, -R5, R13 ;  /* 0x0000000d05057221 */ /* 0x000fe20000000100 */
[----:B------:R-:W-:-:S02]  /*0330*/  FSETP.GEU.AND P3, PT, |R0|, 1.175494350822287508e-38, PT ;  /* 0x008000000000780b */ /* 0x000fc40003f6e200 */
[C---:B-1----:R-:W-:Y:S02]  /*0340*/  FSEL R3, R15.reuse, 1, P1 ;  /* 0x3f8000000f037808 */ /* 0x042fe40000800000 */
[C---:B---3--:R-:W-:Y:S02]  /*0350*/  FSETP.GT.AND P2, PT, |R14|.reuse, 8.50705917302346158658e+37, PT ;  /* 0x7e8000000e00780b */ /* 0x048fe40003f44200 */
[----:B------:R-:W-:Y:S02]  /*0360*/  FSETP.GEU.AND P4, PT, |R14|, 1.175494350822287508e-38, PT ;  /* 0x008000000e00780b */ /* 0x000fe40003f8e200 */
[----:B------:R-:W-:-:S03]  /*0370*/  FSEL R15, R15, 1, P2 ;  /* 0x3f8000000f0f7808 */ /* 0x000fc60001000000 */
[----:B------:R-:W-:Y:S02]  /*0380*/  @P1 FMUL R0, R0, 0.25 ;  /* 0x3e80000000001820 */ /* 0x000fe40000400000 */
[----:B------:R-:W-:Y:S02]  /*0390*/  @!P3 FMUL R3, R3, 16777216 ;  /* 0x4b8000000303b820 */ /* 0x000fe40000400000 */
[----:B------:R-:W-:Y:S02]  /*03a0*/  @!P3 FMUL R0, R0, 16777216 ;  /* 0x4b8000000000b820 */ /* 0x000fe40000400000 */
[----:B------:R-:W-:-:S04]  /*03b0*/  @P2 FMUL R14, R14, 0.25 ;  /* 0x3e8000000e0e2820 */ /* 0x000fc80000400000 */
[----:B------:R-:W0:Y:S01]  /*03c0*/  MUFU.RCP R0, R0 ;  /* 0x0000000000007308 */ /* 0x000e220000001000 */
[----:B------:R-:W-:Y:S01]  /*03d0*/  @!P4 FMUL R15, R15, 16777216 ;  /* 0x4b8000000f0fc820 */ /* 0x000fe20000400000 */
[----:B------:R-:W-:-:S06]  /*03e0*/  @!P4 FMUL R14, R14, 16777216 ;  /* 0x4b8000000e0ec820 */ /* 0x000fcc0000400000 */
[----:B------:R-:W1:Y:S01]  /*03f0*/  MUFU.RCP R14, R14 ;  /* 0x0000000e000e7308 */ /* 0x000e620000001000 */
[----:B0-----:R-:W-:-:S04]  /*0400*/  FMUL R3, R0, R3 ;  /* 0x0000000300037220 */ /* 0x001fc80000400000 */
[----:B------:R-:W-:Y:S01]  /*0410*/  FMUL R3, R4, R3 ;  /* 0x0000000304037220 */ /* 0x000fe20000400000 */
[----:B-1----:R-:W-:-:S03]  /*0420*/  FMUL R2, R14, R15 ;  /* 0x0000000f0e027220 */ /* 0x002fc60000400000 */
[----:B--2---:R-:W-:Y:S01]  /*0430*/  FFMA R3, R3, R10, R8 ;  /* 0x0000000a03037223 */ /* 0x004fe20000000008 */
[----:B------:R-:W-:-:S04]  /*0440*/  FMUL R2, R5, R2 ;  /* 0x0000000205027220 */ /* 0x000fc80000400000 */
[----:B------:R-:W-:Y:S01]  /*0450*/  FMNMX.NAN R4, RZ, R3, !PT ;  /* 0x00000003ff047209 */ /* 0x000fe20007820000 */
[----:B------:R-:W-:-:S03]  /*0460*/  FFMA R2, R2, R11, R9 ;  /* 0x0000000b02027223 */ /* 0x000fc60000000009 */
[C---:B------:R-:W-:Y:S02]  /*0470*/  FSETP.GEU.AND P3, PT, R4.reuse, 6, PT ;  /* 0x40c000000400780b */ /* 0x040fe40003f6e000 */
[----:B------:R-:W-:Y:S02]  /*0480*/  FSETP.NAN.AND P1, PT, R4, R4, PT ;  /* 0x000000040400720b */ /* 0x000fe40003f28000 */
[----:B------:R-:W-:-:S04]  /*0490*/  FMNMX.NAN R5, RZ, R2, !PT ;  /* 0x00000002ff057209 */ /* 0x000fc80007820000 */
[C---:B------:R-:W-:Y:S02]  /*04a0*/  FSETP.GEU.AND P4, PT, R5.reuse, 6, PT ;  /* 0x40c000000500780b */ /* 0x040fe40003f8e000 */
[----:B------:R-:W-:-:S03]  /*04b0*/  FSETP.NAN.AND P2, PT, R5, R5, PT ;  /* 0x000000050500720b */ /* 0x000fc60003f48000 */
[----:B------:R-:W-:-:S08]  /*04c0*/  @P3 SEL R4, R4, 0x40c00000, P1 ;  /* 0x40c0000004043807 */ /* 0x000fd00000800000 */
[----:B------:R-:W-:Y:S01]  /*04d0*/  @P4 SEL R5, R5, 0x40c00000, P2 ;  /* 0x40c0000005054807 */ /* 0x000fe20001000000 */
[----:B------:R-:W-:Y:S06]  /*04e0*/  @P0 EXIT ;  /* 0x000000000000094d */ /* 0x000fec0003800000 */
[----:B------:R-:W-:Y:S01]  /*04f0*/  STG.E.64 desc[UR6][R6.64], R4 ;  /* 0x0000000406007986 */ /* 0x000fe2000c101b06 */
[----:B------:R-:W-:Y:S05]  /*0500*/  EXIT ;  /* 0x000000000000794d */ /* 0x000fea0003800000 */
.L_x_0:
[----:B------:R-:W-:-:S00]  /*0510*/  BRA `(.L_x_0) ;  /* 0xfffffffc00fc7947 */ /* 0x000fc0000383ffff */
[----:B------:R-:W-:-:S00]  /*0520*/  NOP ;  /* 0x0000000000007918 */ /* 0x000fc00000000000 */
        /* <DEDUP_REMOVED lines=13> */
.L_x_1:


//--------------------- .nv.global.init           --------------------------
	.section	.nv.global.init,"aw",@progbits
.nv.global.init:
	.type		_$_str,@object
	.size		_$_str,(_$_str_$_2 - _$_str)
_$_str:
        /*0000*/ 	.byte	0x5f, 0x5f, 0x43, 0x55, 0x44, 0x41, 0x5f, 0x46, 0x54, 0x5a, 0x00
	.type		_$_str_$_2,@object
	.size		_$_str_$_2,(.L_1 - _$_str_$_2)
_$_str_$_2:
        /*000b*/ 	.byte	0x5f, 0x5f, 0x43, 0x55, 0x44, 0x41, 0x5f, 0x50, 0x52, 0x45, 0x43, 0x5f, 0x53, 0x51, 0x52, 0x54
        /*001b*/ 	.byte	0x00
.L_1:


//--------------------- .nv.shared.reserved.0     --------------------------
	.section	.nv.shared.reserved.0,"aw",@nobits
	.weak		__nv_reservedSMEM_offset_0_alias
	.size		__nv_reservedSMEM_offset_0_alias, 0, 0
	.other		__nv_reservedSMEM_offset_0_alias,@"STO_CUDA_RESERVED_SHARED STV_DEFAULT"
__nv_reservedSMEM_offset_0_alias:
	.zero		0


//--------------------- .nv.constant0.triton_poi_fused__native_batch_norm_legit_no_training_hardtanh_5 --------------------------
	.section	.nv.constant0.triton_poi_fused__native_batch_norm_legit_no_training_hardtanh_5,"a",@progbits
	.sectionflags	@""
	.align	4
.nv.constant0.triton_poi_fused__native_batch_norm_legit_no_training_hardtanh_5:
	.zero		584


//--------------------- SYMBOLS --------------------------

	.type		.nv.reservedSmem.offset0,@object
	.size		.nv.reservedSmem.offset0,0x4
